//
// Generated by NVIDIA NVVM Compiler
//
// Compiler Build ID: CL-36424714
// Cuda compilation tools, release 13.0, V13.0.88
// Based on NVVM 20.0.0
//

.version 9.0
.target sm_100
.address_size 64

	// .globl	_Z16time_step_kernelPdS_S_
.const .align 8 .u64 d_N;
.const .align 8 .u64 d_M;
.const .align 8 .f64 d_dt;
.const .align 8 .f64 d_c;
.const .align 8 .f64 d_dx;
.const .align 8 .f64 d_dy;
// _ZZ16time_step_kernelPdS_S_E8shared_U has been demoted

.visible .entry _Z16time_step_kernelPdS_S_(
	.param .u64 .ptr .align 1 _Z16time_step_kernelPdS_S__param_0,
	.param .u64 .ptr .align 1 _Z16time_step_kernelPdS_S__param_1,
	.param .u64 .ptr .align 1 _Z16time_step_kernelPdS_S__param_2
)
{
	.reg .pred 	%p<22>;
	.reg .b32 	%r<36>;
	.reg .b64 	%rd<45>;
	.reg .b64 	%fd<32>;
	// demoted variable
	.shared .align 8 .b8 _ZZ16time_step_kernelPdS_S_E8shared_U[2592];
	ld.param.u64 	%rd11, [_Z16time_step_kernelPdS_S__param_0];
	ld.param.u64 	%rd13, [_Z16time_step_kernelPdS_S__param_1];
	ld.param.u64 	%rd12, [_Z16time_step_kernelPdS_S__param_2];
	cvta.to.global.u64 	%rd1, %rd13;
	mov.u32 	%r7, %ctaid.x;
	mov.u32 	%r1, %ntid.x;
	mov.u32 	%r2, %tid.x;
	mad.lo.s32 	%r8, %r7, %r1, %r2;
	mov.u32 	%r9, %ctaid.y;
	mov.u32 	%r3, %ntid.y;
	mov.u32 	%r4, %tid.y;
	mad.lo.s32 	%r10, %r9, %r3, %r4;
	cvt.s64.s32 	%rd2, %r8;
	ld.const.u64 	%rd3, [d_M];
	setp.gt.s64 	%p2, %rd3, %rd2;
	cvt.u64.u32 	%rd4, %r10;
	ld.const.u64 	%rd14, [d_N];
	setp.gt.s64 	%p3, %rd14, %rd4;
	and.pred  	%p1, %p2, %p3;
	not.pred 	%p4, %p1;
	@%p4 bra 	$L__BB0_17;
	cvt.u32.u64 	%r12, %rd2;
	add.s32 	%r13, %r12, 1;
	cvt.s64.s32 	%rd15, %r13;
	add.s64 	%rd6, %rd14, 2;
	mul.lo.s64 	%rd7, %rd6, %rd15;
	add.s64 	%rd16, %rd7, %rd4;
	shl.b64 	%rd17, %rd16, 3;
	add.s64 	%rd8, %rd1, %rd17;
	ld.global.f64 	%fd1, [%rd8+8];
	mul.lo.s32 	%r5, %r2, 18;
	add.s32 	%r14, %r5, %r4;
	shl.b32 	%r15, %r14, 3;
	mov.u32 	%r16, _ZZ16time_step_kernelPdS_S_E8shared_U;
	add.s32 	%r6, %r16, %r15;
	st.shared.f64 	[%r6+152], %fd1;
	setp.ne.s32 	%p5, %r2, 0;
	setp.lt.s32 	%p6, %r12, 1;
	or.pred  	%p7, %p5, %p6;
	@%p7 bra 	$L__BB0_3;
	mad.lo.s64 	%rd18, %rd6, %rd2, %rd4;
	shl.b64 	%rd19, %rd18, 3;
	add.s64 	%rd20, %rd1, %rd19;
	ld.global.f64 	%fd2, [%rd20+8];
	shl.b32 	%r17, %r4, 3;
	mov.u32 	%r18, _ZZ16time_step_kernelPdS_S_E8shared_U;
	add.s32 	%r19, %r18, %r17;
	st.shared.f64 	[%r19+8], %fd2;
$L__BB0_3:
	add.s32 	%r20, %r1, -1;
	setp.ne.s32 	%p8, %r2, %r20;
	add.s64 	%rd9, %rd3, -1;
	setp.le.s64 	%p9, %rd9, %rd2;
	or.pred  	%p10, %p8, %p9;
	@%p10 bra 	$L__BB0_5;
	add.s32 	%r22, %r12, 2;
	cvt.s64.s32 	%rd22, %r22;
	mad.lo.s64 	%rd23, %rd6, %rd22, %rd4;
	shl.b64 	%rd24, %rd23, 3;
	add.s64 	%rd25, %rd1, %rd24;
	ld.global.f64 	%fd3, [%rd25+8];
	st.shared.f64 	[%r6+296], %fd3;
$L__BB0_5:
	cvt.u32.u64 	%r23, %rd4;
	setp.ne.s32 	%p11, %r4, 0;
	setp.eq.s32 	%p12, %r23, 0;
	or.pred  	%p13, %p11, %p12;
	@%p13 bra 	$L__BB0_7;
	ld.global.f64 	%fd4, [%rd8];
	shl.b32 	%r24, %r5, 3;
	mov.u32 	%r25, _ZZ16time_step_kernelPdS_S_E8shared_U;
	add.s32 	%r26, %r25, %r24;
	st.shared.f64 	[%r26+144], %fd4;
$L__BB0_7:
	add.s32 	%r27, %r3, -1;
	setp.ne.s32 	%p14, %r4, %r27;
	add.s64 	%rd10, %rd14, -1;
	setp.le.u64 	%p15, %rd10, %rd4;
	or.pred  	%p16, %p14, %p15;
	@%p16 bra 	$L__BB0_9;
	ld.global.f64 	%fd5, [%rd8+16];
	st.shared.f64 	[%r6+160], %fd5;
$L__BB0_9:
	setp.ne.s32 	%p17, %r23, 0;
	@%p17 bra 	$L__BB0_11;
	shl.b64 	%rd28, %rd7, 3;
	add.s64 	%rd29, %rd1, %rd28;
	ld.global.f64 	%fd6, [%rd29+16];
	st.shared.f64 	[%r6+144], %fd6;
$L__BB0_11:
	setp.ne.s64 	%p18, %rd10, %rd4;
	@%p18 bra 	$L__BB0_13;
	ld.global.f64 	%fd7, [%rd8];
	st.shared.f64 	[%r6+160], %fd7;
$L__BB0_13:
	setp.ne.s32 	%p19, %r12, 0;
	@%p19 bra 	$L__BB0_15;
	shl.b64 	%rd30, %rd6, 1;
	add.s64 	%rd31, %rd30, %rd4;
	shl.b64 	%rd32, %rd31, 3;
	add.s64 	%rd33, %rd1, %rd32;
	ld.global.f64 	%fd8, [%rd33+8];
	st.shared.f64 	[%r6+8], %fd8;
$L__BB0_15:
	setp.ne.s64 	%p20, %rd9, %rd2;
	@%p20 bra 	$L__BB0_17;
	mad.lo.s64 	%rd34, %rd6, %rd2, %rd4;
	shl.b64 	%rd35, %rd34, 3;
	add.s64 	%rd36, %rd1, %rd35;
	ld.global.f64 	%fd9, [%rd36+8];
	st.shared.f64 	[%r6+296], %fd9;
$L__BB0_17:
	barrier.sync 	0;
	@%p4 bra 	$L__BB0_19;
	cvt.u32.u64 	%r30, %rd2;
	add.s32 	%r31, %r30, 1;
	cvt.s64.s32 	%rd37, %r31;
	add.s64 	%rd38, %rd14, 2;
	mad.lo.s64 	%rd39, %rd38, %rd37, %rd4;
	cvta.to.global.u64 	%rd40, %rd11;
	shl.b64 	%rd41, %rd39, 3;
	add.s64 	%rd42, %rd40, %rd41;
	ld.global.f64 	%fd10, [%rd42+8];
	mad.lo.s32 	%r32, %r2, 18, %r4;
	shl.b32 	%r33, %r32, 3;
	mov.u32 	%r34, _ZZ16time_step_kernelPdS_S_E8shared_U;
	add.s32 	%r35, %r34, %r33;
	ld.shared.f64 	%fd11, [%r35+152];
	add.f64 	%fd12, %fd11, %fd11;
	sub.f64 	%fd13, %fd12, %fd10;
	ld.const.f64 	%fd14, [d_dt];
	mul.f64 	%fd15, %fd14, %fd14;
	ld.const.f64 	%fd16, [d_c];
	mul.f64 	%fd17, %fd15, %fd16;
	mul.f64 	%fd18, %fd16, %fd17;
	ld.const.f64 	%fd19, [d_dx];
	ld.const.f64 	%fd20, [d_dy];
	mul.f64 	%fd21, %fd19, %fd20;
	div.rn.f64 	%fd22, %fd18, %fd21;
	ld.shared.f64 	%fd23, [%r35+8];
	ld.shared.f64 	%fd24, [%r35+296];
	add.f64 	%fd25, %fd23, %fd24;
	ld.shared.f64 	%fd26, [%r35+144];
	add.f64 	%fd27, %fd25, %fd26;
	ld.shared.f64 	%fd28, [%r35+160];
	add.f64 	%fd29, %fd27, %fd28;
	fma.rn.f64 	%fd30, %fd11, 0dC010000000000000, %fd29;
	fma.rn.f64 	%fd31, %fd22, %fd30, %fd13;
	cvta.to.global.u64 	%rd43, %rd12;
	add.s64 	%rd44, %rd43, %rd41;
	st.global.f64 	[%rd44+8], %fd31;
$L__BB0_19:
	bar.sync 	0;
	ret;

}


// ===== COMPILED SASS (sm_100) =====

	.target	sm_100

	.elftype	@"ET_EXEC"


//--------------------- .note.nv.tkinfo           --------------------------
	.section	.note.nv.tkinfo,"",@"SHT_NOTE"
	.sectionflags	@"SHF_NOTE_NV_TKINFO"
	.tkinfo
        /*0018*/ 	.word	0x00000002
        /*0030*/ 	.string	""
        /*0030*/ 	.string	"ptxas"
        /*0030*/ 	.string	"Cuda compilation tools, release 13.0, V13.0.88"
        /*0030*/ 	.string	"Build cuda_13.0.r13.0/compiler.36424714_0"
        /*0030*/ 	.string	"-arch sm_100 -m 64 "



//--------------------- .note.nv.cuinfo           --------------------------
	.section	.note.nv.cuinfo,"",@"SHT_NOTE"
	.sectionflags	@"SHF_NOTE_NV_CUINFO"
        /*0018*/ 	.short	0x0002
        /*001a*/ 	.short	0x0064
        /*001c*/ 	.short	0x0082
	.zero		2


//--------------------- .nv.info                  --------------------------
	.section	.nv.info,"",@"SHT_CUDA_INFO"
	.align	4


	//----- nvinfo : EIATTR_REGCOUNT
	.align		4
        /*0000*/ 	.byte	0x04, 0x2f
        /*0002*/ 	.short	(.L_7 - .L_6)
	.align		4
.L_6:
        /*0004*/ 	.word	index@(_Z16time_step_kernelPdS_S_)
        /*0008*/ 	.word	0x00000020


	//----- nvinfo : EIATTR_FRAME_SIZE
	.align		4
.L_7:
        /*000c*/ 	.byte	0x04, 0x11
        /*000e*/ 	.short	(.L_9 - .L_8)
	.align		4
.L_8:
        /*0010*/ 	.word	index@($__internal_0_$__cuda_sm20_div_rn_f64_full)
        /*0014*/ 	.word	0x00000000


	//----- nvinfo : EIATTR_FRAME_SIZE
	.align		4
.L_9:
        /*0018*/ 	.byte	0x04, 0x11
        /*001a*/ 	.short	(.L_11 - .L_10)
	.align		4
.L_10:
        /*001c*/ 	.word	index@(_Z16time_step_kernelPdS_S_)
        /*0020*/ 	.word	0x00000000


	//----- nvinfo : EIATTR_MIN_STACK_SIZE
	.align		4
.L_11:
        /*0024*/ 	.byte	0x04, 0x12
        /*0026*/ 	.short	(.L_13 - .L_12)
	.align		4
.L_12:
        /*0028*/ 	.word	index@(_Z16time_step_kernelPdS_S_)
        /*002c*/ 	.word	0x00000000
.L_13:


//--------------------- .nv.compat                --------------------------
	.section	.nv.compat,"",@"SHT_CUDA_COMPAT_INFO"
	.align	4
        /*0000*/ 	.byte	0x02, 0x09, 0x00, 0x00, 0x02, 0x02, 0x01, 0x00, 0x02, 0x05, 0x05, 0x00, 0x03, 0x07, 0x01, 0x01
        /*0010*/ 	.byte	0x02, 0x03, 0x00, 0x00, 0x02, 0x06, 0x01, 0x00, 0x04, 0x0b, 0x08, 0x00, 0x01, 0x00, 0x00, 0x00
        /*0020*/ 	.byte	0x00, 0x00, 0x00, 0x00


//--------------------- .nv.info._Z16time_step_kernelPdS_S_ --------------------------
	.section	.nv.info._Z16time_step_kernelPdS_S_,"",@"SHT_CUDA_INFO"
	.sectionflags	@""
	.align	4


	//----- nvinfo : EIATTR_CUDA_API_VERSION
	.align		4
        /*0000*/ 	.byte	0x04, 0x37
        /*0002*/ 	.short	(.L_15 - .L_14)
.L_14:
        /*0004*/ 	.word	0x00000082


	//----- nvinfo : EIATTR_KPARAM_INFO
	.align		4
.L_15:
        /*0008*/ 	.byte	0x04, 0x17
        /*000a*/ 	.short	(.L_17 - .L_16)
.L_16:
        /*000c*/ 	.word	0x00000000
        /*0010*/ 	.short	0x0002
        /*0012*/ 	.short	0x0010
        /*0014*/ 	.byte	0x00, 0xf5, 0x21, 0x00


	//----- nvinfo : EIATTR_KPARAM_INFO
	.align		4
.L_17:
        /*0018*/ 	.byte	0x04, 0x17
        /*001a*/ 	.short	(.L_19 - .L_18)
.L_18:
        /*001c*/ 	.word	0x00000000
        /*0020*/ 	.short	0x0001
        /*0022*/ 	.short	0x0008
        /*0024*/ 	.byte	0x00, 0xf5, 0x21, 0x00


	//----- nvinfo : EIATTR_KPARAM_INFO
	.align		4
.L_19:
        /*0028*/ 	.byte	0x04, 0x17
        /*002a*/ 	.short	(.L_21 - .L_20)
.L_20:
        /*002c*/ 	.word	0x00000000
        /*0030*/ 	.short	0x0000
        /*0032*/ 	.short	0x0000
        /*0034*/ 	.byte	0x00, 0xf5, 0x21, 0x00


	//----- nvinfo : EIATTR_SPARSE_MMA_MASK
	.align		4
.L_21:
        /*0038*/ 	.byte	0x03, 0x50
        /*003a*/ 	.short	0x0000


	//----- nvinfo : EIATTR_MAXREG_COUNT
	.align		4
        /*003c*/ 	.byte	0x03, 0x1b
        /*003e*/ 	.short	0x00ff


	//----- nvinfo : EIATTR_NUM_BARRIERS
	.align		4
        /*0040*/ 	.byte	0x02, 0x4c
        /*0042*/ 	.byte	0x01
	.zero		1


	//----- nvinfo : EIATTR_MERCURY_ISA_VERSION
	.align		4
        /*0044*/ 	.byte	0x03, 0x5f
        /*0046*/ 	.short	0x0101


	//----- nvinfo : EIATTR_COOP_GROUP_MASK_REGIDS
	.align		4
        /*0048*/ 	.byte	0x04, 0x29
        /*004a*/ 	.short	(.L_23 - .L_22)


	//   ....[0]....
.L_22:
        /*004c*/ 	.word	0xffffffff


	//----- nvinfo : EIATTR_COOP_GROUP_INSTR_OFFSETS
	.align		4
.L_23:
        /*0050*/ 	.byte	0x04, 0x28
        /*0052*/ 	.short	(.L_25 - .L_24)


	//   ....[0]....
.L_24:
        /*0054*/ 	.word	0x00000720


	//----- nvinfo : EIATTR_VRC_CTA_INIT_COUNT
	.align		4
.L_25:
        /*0058*/ 	.byte	0x02, 0x4a
	.zero		1
	.zero		1


	//----- nvinfo : EIATTR_EXIT_INSTR_OFFSETS
	.align		4
        /*005c*/ 	.byte	0x04, 0x1c
        /*005e*/ 	.short	(.L_27 - .L_26)


	//   ....[0]....
.L_26:
        /*0060*/ 	.word	0x00000b40


	//----- nvinfo : EIATTR_CRS_STACK_SIZE
	.align		4
.L_27:
        /*0064*/ 	.byte	0x04, 0x1e
        /*0066*/ 	.short	(.L_29 - .L_28)
.L_28:
        /*0068*/ 	.word	0x00000000


	//----- nvinfo : EIATTR_CBANK_PARAM_SIZE
	.align		4
.L_29:
        /*006c*/ 	.byte	0x03, 0x19
        /*006e*/ 	.short	0x0018


	//----- nvinfo : EIATTR_PARAM_CBANK
	.align		4
        /*0070*/ 	.byte	0x04, 0x0a
        /*0072*/ 	.short	(.L_31 - .L_30)
	.align		4
.L_30:
        /*0074*/ 	.word	index@(.nv.constant0._Z16time_step_kernelPdS_S_)
        /*0078*/ 	.short	0x0380
        /*007a*/ 	.short	0x0018


	//----- nvinfo : EIATTR_SW_WAR
	.align		4
.L_31:
        /*007c*/ 	.byte	0x04, 0x36
        /*007e*/ 	.short	(.L_33 - .L_32)
.L_32:
        /*0080*/ 	.word	0x00000008
.L_33:


//--------------------- .nv.callgraph             --------------------------
	.section	.nv.callgraph,"",@"SHT_CUDA_CALLGRAPH"
	.align	4
	.sectionentsize	8
	.align		4
        /*0000*/ 	.word	0x00000000
	.align		4
        /*0004*/ 	.word	0xffffffff
	.align		4
        /*0008*/ 	.word	0x00000000
	.align		4
        /*000c*/ 	.word	0xfffffffe
	.align		4
        /*0010*/ 	.word	0x00000000
	.align		4
        /*0014*/ 	.word	0xfffffffd
	.align		4
        /*0018*/ 	.word	0x00000000
	.align		4
        /*001c*/ 	.word	0xfffffffc


//--------------------- .nv.constant3             --------------------------
	.section	.nv.constant3,"a",@progbits
	.align	8
.nv.constant3:
	.type		d_N,@object
	.size		d_N,(d_M - d_N)
d_N:
	.zero		8
	.type		d_M,@object
	.size		d_M,(d_dt - d_M)
d_M:
	.zero		8
	.type		d_dt,@object
	.size		d_dt,(d_c - d_dt)
d_dt:
	.zero		8
	.type		d_c,@object
	.size		d_c,(d_dx - d_c)
d_c:
	.zero		8
	.type		d_dx,@object
	.size		d_dx,(d_dy - d_dx)
d_dx:
	.zero		8
	.type		d_dy,@object
	.size		d_dy,(.L_5 - d_dy)
d_dy:
	.zero		8
.L_5:


//--------------------- .text._Z16time_step_kernelPdS_S_ --------------------------
	.section	.text._Z16time_step_kernelPdS_S_,"ax",@progbits
	.align	128
        .global         _Z16time_step_kernelPdS_S_
        .type           _Z16time_step_kernelPdS_S_,@function
        .size           _Z16time_step_kernelPdS_S_,(.L_x_11 - _Z16time_step_kernelPdS_S_)
        .other          _Z16time_step_kernelPdS_S_,@"STO_CUDA_ENTRY STV_DEFAULT"
_Z16time_step_kernelPdS_S_:
.text._Z16time_step_kernelPdS_S_:
[----:B------:R-:W-:Y:S01]  /*0000*/  LDC R1, c[0x0][0x37c] ;  /* 0x0000df00ff017b82 */ /* 0x000fe20000000800 */
[----:B------:R-:W0:Y:S07]  /*0010*/  S2R R0, SR_TID.Y ;  /* 0x0000000000007919 */ /* 0x000e2e0000002200 */
[----:B------:R-:W1:Y:S01]  /*0020*/  LDC R6, c[0x0][0x360] ;  /* 0x0000d800ff067b82 */ /* 0x000e620000000800 */
[----:B------:R-:W2:Y:S01]  /*0030*/  LDCU.64 UR6, c[0x0][0x358] ;  /* 0x00006b00ff0677ac */ /* 0x000ea20008000a00 */
[----:B------:R-:W-:Y:S01]  /*0040*/  BSSY.RECONVERGENT B0, `(.L_x_0) ;  /* 0x000006d000007945 */ /* 0x000fe20003800200 */
[----:B------:R-:W1:Y:S05]  /*0050*/  S2R R3, SR_TID.X ;  /* 0x0000000000037919 */ /* 0x000e6a0000002100 */
[----:B------:R-:W0:Y:S08]  /*0060*/  S2UR UR5, SR_CTAID.Y ;  /* 0x00000000000579c3 */ /* 0x000e300000002600 */
[----:B------:R-:W0:Y:S08]  /*0070*/  LDC R7, c[0x0][0x364] ;  /* 0x0000d900ff077b82 */ /* 0x000e300000000800 */
[----:B------:R-:W1:Y:S08]  /*0080*/  S2UR UR4, SR_CTAID.X ;  /* 0x00000000000479c3 */ /* 0x000e700000002500 */
[----:B------:R-:W3:Y:S08]  /*0090*/  LDC.64 R8, c[0x3][RZ] ;  /* 0x00c00000ff087b82 */ /* 0x000ef00000000a00 */
[----:B------:R-:W4:Y:S01]  /*00a0*/  LDC.64 R22, c[0x3][0x8] ;  /* 0x00c00200ff167b82 */ /* 0x000f220000000a00 */
[----:B0-----:R-:W-:-:S02]  /*00b0*/  IMAD R10, R7, UR5, R0 ;  /* 0x00000005070a7c24 */ /* 0x001fc4000f8e0200 */
[----:B-1----:R-:W-:-:S05]  /*00c0*/  IMAD R5, R6, UR4, R3 ;  /* 0x0000000406057c24 */ /* 0x002fca000f8e0203 */
[----:B------:R-:W-:Y:S02]  /*00d0*/  SHF.R.S32.HI R12, RZ, 0x1f, R5 ;  /* 0x0000001fff0c7819 */ /* 0x000fe40000011405 */
[----:B---3--:R-:W-:-:S04]  /*00e0*/  ISETP.GE.U32.AND P0, PT, R10, R8, PT ;  /* 0x000000080a00720c */ /* 0x008fc80003f06070 */
[----:B------:R-:W-:Y:S02]  /*00f0*/  ISETP.GE.AND.EX P0, PT, RZ, R9, PT, P0 ;  /* 0x00000009ff00720c */ /* 0x000fe40003f06300 */
[----:B----4-:R-:W-:-:S04]  /*0100*/  ISETP.LT.U32.AND P1, PT, R5, R22, PT ;  /* 0x000000160500720c */ /* 0x010fc80003f21070 */
[----:B------:R-:W-:-:S13]  /*0110*/  ISETP.LT.AND.EX P0, PT, R12, R23, !P0, P1 ;  /* 0x000000170c00720c */ /* 0x000fda0004701310 */
[----:B--2---:R-:W-:Y:S05]  /*0120*/  @!P0 BRA `(.L_x_1) ;  /* 0x0000000400788947 */ /* 0x004fea0003800000 */
[----:B------:R-:W-:Y:S01]  /*0130*/  IMAD.MOV.U32 R14, RZ, RZ, 0x2 ;  /* 0x00000002ff0e7424 */ /* 0x000fe200078e00ff */
[C---:B------:R-:W-:Y:S01]  /*0140*/  ISETP.GE.AND P1, PT, R5.reuse, 0x1, PT ;  /* 0x000000010500780c */ /* 0x040fe20003f26270 */
[----:B------:R-:W-:Y:S01]  /*0150*/  IMAD.MOV.U32 R15, RZ, RZ, 0x0 ;  /* 0x00000000ff0f7424 */ /* 0x000fe200078e00ff */
[----:B------:R-:W0:Y:S01]  /*0160*/  LDCU.64 UR4, c[0x0][0x388] ;  /* 0x00007100ff0477ac */ /* 0x000e220008000a00 */
[----:B------:R-:W-:Y:S01]  /*0170*/  VIADD R19, R5, 0x1 ;  /* 0x0000000105137836 */ /* 0x000fe20000000000 */
[----:B------:R-:W-:Y:S01]  /*0180*/  ISETP.NE.OR P1, PT, R3, RZ, !P1 ;  /* 0x000000ff0300720c */ /* 0x000fe20004f25670 */
[----:B------:R-:W-:-:S03]  /*0190*/  IMAD.WIDE.U32 R14, R8, 0x1, R14 ;  /* 0x00000001080e7825 */ /* 0x000fc600078e000e */
[----:B------:R-:W-:Y:S01]  /*01a0*/  SHF.R.S32.HI R11, RZ, 0x1f, R19 ;  /* 0x0000001fff0b7819 */ /* 0x000fe20000011413 */
[----:B------:R-:W-:-:S04]  /*01b0*/  IMAD.IADD R4, R15, 0x1, R9 ;  /* 0x000000010f047824 */ /* 0x000fc800078e0209 */
[-C--:B------:R-:W-:Y:S02]  /*01c0*/  IMAD R2, R4, R19.reuse, RZ ;  /* 0x0000001304027224 */ /* 0x080fe400078e02ff */
[----:B------:R-:W-:-:S04]  /*01d0*/  IMAD.WIDE.U32 R18, R14, R19, RZ ;  /* 0x000000130e127225 */ /* 0x000fc800078e00ff */
[----:B------:R-:W-:Y:S01]  /*01e0*/  IMAD R15, R11, R14, R2 ;  /* 0x0000000e0b0f7224 */ /* 0x000fe200078e0202 */
[----:B------:R-:W-:Y:S01]  /*01f0*/  IADD3 R13, P2, PT, R10, R18, RZ ;  /* 0x000000120a0d7210 */ /* 0x000fe20007f5e0ff */
[----:B------:R-:W-:Y:S02]  /*0200*/  @!P1 IMAD.MOV.U32 R11, RZ, RZ, RZ ;  /* 0x000000ffff0b9224 */ /* 0x000fe400078e00ff */
[----:B------:R-:W-:Y:S01]  /*0210*/  @!P1 IMAD R17, R4, R5, RZ ;  /* 0x0000000504119224 */ /* 0x000fe200078e02ff */
[----:B0-----:R-:W-:Y:S01]  /*0220*/  LEA R16, P3, R13, UR4, 0x3 ;  /* 0x000000040d107c11 */ /* 0x001fe2000f8618ff */
[----:B------:R-:W-:Y:S02]  /*0230*/  IMAD.IADD R2, R19, 0x1, R15 ;  /* 0x0000000113027824 */ /* 0x000fe400078e020f */
[----:B------:R-:W-:-:S04]  /*0240*/  @!P1 IMAD.WIDE.U32 R20, R5, R14, R10 ;  /* 0x0000000e05149225 */ /* 0x000fc800078e000a */
[----:B------:R-:W-:Y:S02]  /*0250*/  @!P1 IMAD R15, R12, R14, R17 ;  /* 0x0000000e0c0f9224 */ /* 0x000fe400078e0211 */
[----:B------:R-:W-:Y:S01]  /*0260*/  IMAD.X R24, RZ, RZ, R2, P2 ;  /* 0x000000ffff187224 */ /* 0x000fe200010e0602 */
[----:B------:R-:W-:Y:S01]  /*0270*/  @!P1 LEA R12, P2, R20, UR4, 0x3 ;  /* 0x00000004140c9c11 */ /* 0x000fe2000f8418ff */
[----:B------:R-:W-:-:S03]  /*0280*/  @!P1 IMAD.IADD R15, R21, 0x1, R15 ;  /* 0x00000001150f9824 */ /* 0x000fc600078e020f */
[----:B------:R-:W-:Y:S02]  /*0290*/  LEA.HI.X R17, R13, UR5, R24, 0x3, P3 ;  /* 0x000000050d117c11 */ /* 0x000fe400098f1c18 */
[----:B------:R-:W-:-:S03]  /*02a0*/  @!P1 LEA.HI.X R13, R20, UR5, R15, 0x3, P2 ;  /* 0x00000005140d9c11 */ /* 0x000fc600090f1c0f */
[----:B------:R-:W2:Y:S04]  /*02b0*/  LDG.E.64 R20, desc[UR6][R16.64+0x8] ;  /* 0x0000080610147981 */ /* 0x000ea8000c1e1b00 */
[----:B------:R-:W3:Y:S01]  /*02c0*/  @!P1 LDG.E.64 R12, desc[UR6][R12.64+0x8] ;  /* 0x000008060c0c9981 */ /* 0x000ee2000c1e1b00 */
[----:B------:R-:W-:Y:S01]  /*02d0*/  IADD3 R22, P2, PT, R22, -0x1, RZ ;  /* 0xffffffff16167810 */ /* 0x000fe20007f5e0ff */
[----:B------:R-:W-:Y:S01]  /*02e0*/  VIADD R6, R6, 0xffffffff ;  /* 0xffffffff06067836 */ /* 0x000fe20000000000 */
[----:B------:R-:W-:Y:S01]  /*02f0*/  SHF.R.S32.HI R19, RZ, 0x1f, R5 ;  /* 0x0000001fff137819 */ /* 0x000fe20000011405 */
[----:B------:R-:W0:Y:S01]  /*0300*/  S2R R15, SR_CgaCtaId ;  /* 0x00000000000f7919 */ /* 0x000e220000008800 */
[----:B------:R-:W-:Y:S01]  /*0310*/  IADD3.X R28, PT, PT, R23, -0x1, RZ, P2, !PT ;  /* 0xffffffff171c7810 */ /* 0x000fe200017fe4ff */
[----:B------:R-:W-:Y:S01]  /*0320*/  IMAD R23, R3, 0x12, R0 ;  /* 0x0000001203177824 */ /* 0x000fe200078e0200 */
[----:B------:R-:W-:-:S04]  /*0330*/  ISETP.GT.U32.AND P2, PT, R22, R5, PT ;  /* 0x000000051600720c */ /* 0x000fc80003f44070 */
[----:B------:R-:W-:-:S04]  /*0340*/  ISETP.GT.AND.EX P2, PT, R28, R19, PT, P2 ;  /* 0x000000131c00720c */ /* 0x000fc80003f44320 */
[----:B------:R-:W-:Y:S02]  /*0350*/  ISETP.NE.OR P2, PT, R3, R6, !P2 ;  /* 0x000000060300720c */ /* 0x000fe40005745670 */
[----:B------:R-:W-:-:S11]  /*0360*/  MOV R6, 0x400 ;  /* 0x0000040000067802 */ /* 0x000fd60000000f00 */
[----:B------:R-:W-:Y:S02]  /*0370*/  @!P2 VIADD R27, R5, 0x2 ;  /* 0x00000002051ba836 */ /* 0x000fe40000000000 */
[----:B------:R-:W-:Y:S02]  /*0380*/  @!P2 IMAD.MOV.U32 R24, RZ, RZ, R10 ;  /* 0x000000ffff18a224 */ /* 0x000fe400078e000a */
[----:B------:R-:W-:Y:S01]  /*0390*/  @!P2 IMAD R26, R4, R27, RZ ;  /* 0x0000001b041aa224 */ /* 0x000fe200078e02ff */
[----:B------:R-:W-:Y:S01]  /*03a0*/  @!P2 SHF.R.S32.HI R29, RZ, 0x1f, R27 ;  /* 0x0000001fff1da819 */ /* 0x000fe2000001141b */
[----:B------:R-:W-:Y:S01]  /*03b0*/  @!P2 IMAD.MOV.U32 R25, RZ, RZ, RZ ;  /* 0x000000ffff19a224 */ /* 0x000fe200078e00ff */
[----:B0-----:R-:W-:Y:S01]  /*03c0*/  LEA R6, R15, R6, 0x18 ;  /* 0x000000060f067211 */ /* 0x001fe200078ec0ff */
[----:B------:R-:W-:-:S04]  /*03d0*/  @!P2 IMAD.WIDE.U32 R24, R27, R14, R24 ;  /* 0x0000000e1b18a225 */ /* 0x000fc800078e0018 */
[--C-:B------:R-:W-:Y:S02]  /*03e0*/  IMAD R15, R23, 0x8, R6.reuse ;  /* 0x00000008170f7824 */ /* 0x100fe400078e0206 */
[----:B------:R-:W-:Y:S02]  /*03f0*/  @!P1 IMAD R23, R0, 0x8, R6 ;  /* 0x0000000800179824 */ /* 0x000fe400078e0206 */
[----:B------:R-:W-:-:S04]  /*0400*/  @!P2 IMAD R29, R29, R14, R26 ;  /* 0x0000000e1d1da224 */ /* 0x000fc800078e021a */
[----:B------:R-:W-:Y:S01]  /*0410*/  @!P2 IMAD.IADD R25, R25, 0x1, R29 ;  /* 0x000000011919a824 */ /* 0x000fe200078e021d */
[----:B--2---:R0:W-:Y:S04]  /*0420*/  STS.64 [R15+0x98], R20 ;  /* 0x000098140f007388 */ /* 0x0041e80000000a00 */
[----:B---3--:R1:W-:Y:S01]  /*0430*/  @!P1 STS.64 [R23+0x8], R12 ;  /* 0x0000080c17009388 */ /* 0x0083e20000000a00 */
[----:B------:R-:W-:-:S04]  /*0440*/  @!P2 LEA R26, P1, R24, UR4, 0x3 ;  /* 0x00000004181aac11 */ /* 0x000fc8000f8218ff */
[----:B------:R-:W-:-:S06]  /*0450*/  @!P2 LEA.HI.X R27, R24, UR5, R25, 0x3, P1 ;  /* 0x00000005181bac11 */ /* 0x000fcc00088f1c19 */
[----:B------:R-:W2:Y:S01]  /*0460*/  @!P2 LDG.E.64 R26, desc[UR6][R26.64+0x8] ;  /* 0x000008061a1aa981 */ /* 0x000ea2000c1e1b00 */
[----:B------:R-:W-:Y:S01]  /*0470*/  ISETP.NE.U32.AND P1, PT, R22, R5, PT ;  /* 0x000000051600720c */ /* 0x000fe20003f25070 */
[----:B------:R-:W-:Y:S01]  /*0480*/  VIADD R7, R7, 0xffffffff ;  /* 0xffffffff07077836 */ /* 0x000fe20000000000 */
[----:B------:R-:W-:Y:S02]  /*0490*/  ISETP.NE.AND P5, PT, R5, RZ, PT ;  /* 0x000000ff0500720c */ /* 0x000fe40003fa5270 */
[----:B------:R-:W-:Y:S02]  /*04a0*/  ISETP.NE.AND.EX P1, PT, R28, R19, PT, P1 ;  /* 0x000000131c00720c */ /* 0x000fe40003f25310 */
[----:B------:R-:W-:-:S09]  /*04b0*/  ISETP.NE.AND P6, PT, R10, RZ, PT ;  /* 0x000000ff0a00720c */ /* 0x000fd20003fc5270 */
[----:B0-----:R-:W-:Y:S02]  /*04c0*/  @!P5 LEA R21, P3, R14, R10, 0x1 ;  /* 0x0000000a0e15d211 */ /* 0x001fe400078608ff */
[----:B-1----:R-:W-:Y:S02]  /*04d0*/  @!P1 IMAD R12, R4, R5, RZ ;  /* 0x00000005040c9224 */ /* 0x002fe400078e02ff */
[----:B------:R-:W-:Y:S01]  /*04e0*/  @!P1 IMAD.MOV.U32 R13, RZ, RZ, RZ ;  /* 0x000000ffff0d9224 */ /* 0x000fe200078e00ff */
[----:B------:R-:W-:Y:S01]  /*04f0*/  @!P5 LEA.HI.X R4, R14, RZ, R4, 0x1, P3 ;  /* 0x000000ff0e04d211 */ /* 0x000fe200018f0c04 */
[-C--:B------:R-:W-:Y:S01]  /*0500*/  @!P1 IMAD R19, R19, R14.reuse, R12 ;  /* 0x0000000e13139224 */ /* 0x080fe200078e020c */
[C---:B------:R-:W-:Y:S01]  /*0510*/  @!P5 LEA R20, P4, R21.reuse, UR4, 0x3 ;  /* 0x000000041514dc11 */ /* 0x040fe2000f8818ff */
[----:B------:R-:W-:Y:S01]  /*0520*/  @!P1 IMAD.MOV.U32 R12, RZ, RZ, R10 ;  /* 0x000000ffff0c9224 */ /* 0x000fe200078e000a */
[C---:B------:R-:W-:Y:S02]  /*0530*/  @!P6 LEA R22, P3, R18.reuse, UR4, 0x3 ;  /* 0x000000041216ec11 */ /* 0x040fe4000f8618ff */
[----:B------:R-:W-:Y:S01]  /*0540*/  @!P5 LEA.HI.X R21, R21, UR5, R4, 0x3, P4 ;  /* 0x000000051515dc11 */ /* 0x000fe2000a0f1c04 */
[----:B------:R-:W-:Y:S01]  /*0550*/  @!P1 IMAD.WIDE.U32 R12, R5, R14, R12 ;  /* 0x0000000e050c9225 */ /* 0x000fe200078e000c */
[----:B------:R-:W-:-:S03]  /*0560*/  @!P6 LEA.HI.X R23, R18, UR5, R2, 0x3, P3 ;  /* 0x000000051217ec11 */ /* 0x000fc600098f1c02 */
[----:B------:R-:W-:Y:S01]  /*0570*/  @!P1 IMAD.IADD R19, R13, 0x1, R19 ;  /* 0x000000010d139824 */ /* 0x000fe200078e0213 */
[----:B------:R-:W-:Y:S01]  /*0580*/  @!P1 LEA R18, P4, R12, UR4, 0x3 ;  /* 0x000000040c129c11 */ /* 0x000fe2000f8818ff */
[----:B------:R-:W3:Y:S01]  /*0590*/  @!P5 LDG.E.64 R20, desc[UR6][R20.64+0x8] ;  /* 0x000008061414d981 */ /* 0x000ee2000c1e1b00 */
[----:B------:R-:W-:Y:S02]  /*05a0*/  IADD3 R13, P3, PT, R8, -0x1, RZ ;  /* 0xffffffff080d7810 */ /* 0x000fe40007f7e0ff */
[----:B------:R-:W-:Y:S01]  /*05b0*/  @!P1 LEA.HI.X R19, R12, UR5, R19, 0x3, P4 ;  /* 0x000000050c139c11 */ /* 0x000fe2000a0f1c13 */
[----:B------:R-:W4:Y:S01]  /*05c0*/  @!P6 LDG.E.64 R22, desc[UR6][R22.64+0x10] ;  /* 0x000010061616e981 */ /* 0x000f22000c1e1b00 */
[----:B------:R-:W-:Y:S02]  /*05d0*/  IADD3.X R2, PT, PT, R9, -0x1, RZ, P3, !PT ;  /* 0xffffffff09027810 */ /* 0x000fe40001ffe4ff */
[CC--:B------:R-:W-:Y:S02]  /*05e0*/  ISETP.GT.U32.AND P4, PT, R13.reuse, R10.reuse, PT ;  /* 0x0000000a0d00720c */ /* 0x0c0fe40003f84070 */
[----:B------:R-:W-:Y:S01]  /*05f0*/  ISETP.NE.U32.AND P3, PT, R13, R10, PT ;  /* 0x0000000a0d00720c */ /* 0x000fe20003f65070 */
[----:B------:R-:W5:Y:S01]  /*0600*/  @!P1 LDG.E.64 R18, desc[UR6][R18.64+0x8] ;  /* 0x0000080612129981 */ /* 0x000f62000c1e1b00 */
[----:B------:R-:W-:-:S02]  /*0610*/  ISETP.GT.U32.AND.EX P4, PT, R2, RZ, PT, P4 ;  /* 0x000000ff0200720c */ /* 0x000fc40003f84140 */
[----:B------:R-:W-:Y:S02]  /*0620*/  ISETP.NE.AND.EX P3, PT, R2, RZ, PT, P3 ;  /* 0x000000ff0200720c */ /* 0x000fe40003f65330 */
[----:B------:R-:W-:-:S13]  /*0630*/  ISETP.NE.OR P4, PT, R0, R7, !P4 ;  /* 0x000000070000720c */ /* 0x000fda0006785670 */
[----:B------:R-:W3:Y:S04]  /*0640*/  @!P4 LDG.E.64 R24, desc[UR6][R16.64+0x10] ;  /* 0x000010061018c981 */ /* 0x000ee8000c1e1b00 */
[----:B--2---:R0:W-:Y:S01]  /*0650*/  @!P2 STS.64 [R15+0x128], R26 ;  /* 0x0001281a0f00a388 */ /* 0x0041e20000000a00 */
[----:B------:R-:W-:-:S04]  /*0660*/  ISETP.NE.AND P2, PT, R10, RZ, PT ;  /* 0x000000ff0a00720c */ /* 0x000fc80003f45270 */
[----:B------:R-:W-:Y:S01]  /*0670*/  ISETP.NE.OR P2, PT, R0, RZ, !P2 ;  /* 0x000000ff0000720c */ /* 0x000fe20005745670 */
[----:B0-----:R-:W2:-:S12]  /*0680*/  @!P3 LDG.E.64 R26, desc[UR6][R16.64] ;  /* 0x00000006101ab981 */ /* 0x001e98000c1e1b00 */
[----:B------:R-:W4:Y:S01]  /*0690*/  @!P2 LDG.E.64 R12, desc[UR6][R16.64] ;  /* 0x00000006100ca981 */ /* 0x000f22000c1e1b00 */
[----:B------:R-:W-:-:S05]  /*06a0*/  @!P2 IMAD R7, R3, 0x90, R6 ;  /* 0x000000900307a824 */ /* 0x000fca00078e0206 */
[----:B----4-:R0:W-:Y:S04]  /*06b0*/  @!P2 STS.64 [R7+0x90], R12 ;  /* 0x0000900c0700a388 */ /* 0x0101e80000000a00 */
[----:B---3--:R0:W-:Y:S04]  /*06c0*/  @!P4 STS.64 [R15+0xa0], R24 ;  /* 0x0000a0180f00c388 */ /* 0x0081e80000000a00 */
[----:B------:R0:W-:Y:S04]  /*06d0*/  @!P6 STS.64 [R15+0x90], R22 ;  /* 0x000090160f00e388 */ /* 0x0001e80000000a00 */
[----:B--2---:R0:W-:Y:S04]  /*06e0*/  @!P3 STS.64 [R15+0xa0], R26 ;  /* 0x0000a01a0f00b388 */ /* 0x0041e80000000a00 */
[----:B------:R0:W-:Y:S04]  /*06f0*/  @!P5 STS.64 [R15+0x8], R20 ;  /* 0x000008140f00d388 */ /* 0x0001e80000000a00 */
[----:B-----5:R0:W-:Y:S02]  /*0700*/  @!P1 STS.64 [R15+0x128], R18 ;  /* 0x000128120f009388 */ /* 0x0201e40000000a00 */
.L_x_1:
[----:B------:R-:W-:Y:S05]  /*0710*/  BSYNC.RECONVERGENT B0 ;  /* 0x0000000000007941 */ /* 0x000fea0003800200 */
.L_x_0:
[----:B------:R-:W-:Y:S06]  /*0720*/  BAR.SYNC.DEFER_BLOCKING 0x0 ;  /* 0x0000000000007b1d */ /* 0x000fec0000010000 */
[----:B------:R-:W-:Y:S04]  /*0730*/  BSSY.RECONVERGENT B0, `(.L_x_2) ;  /* 0x000003f000007945 */ /* 0x000fe80003800200 */
[----:B------:R-:W-:Y:S05]  /*0740*/  @!P0 BRA `(.L_x_3) ;  /* 0x0000000000f48947 */ /* 0x000fea0003800000 */
[----:B0-----:R-:W-:Y:S01]  /*0750*/  IADD3 R7, P0, PT, R8, 0x2, RZ ;  /* 0x0000000208077810 */ /* 0x001fe20007f1e0ff */
[----:B------:R-:W-:Y:S01]  /*0760*/  VIADD R6, R5, 0x1 ;  /* 0x0000000105067836 */ /* 0x000fe20000000000 */
[----:B------:R-:W0:Y:S01]  /*0770*/  LDCU.64 UR4, c[0x0][0x380] ;  /* 0x00007000ff0477ac */ /* 0x000e220008000a00 */
[----:B------:R-:W-:Y:S01]  /*0780*/  IMAD.MOV.U32 R4, RZ, RZ, R10 ;  /* 0x000000ffff047224 */ /* 0x000fe200078e000a */
[----:B------:R-:W1:Y:S01]  /*0790*/  LDC.64 R18, c[0x3][0x20] ;  /* 0x00c00800ff127b82 */ /* 0x000e620000000a00 */
[----:B------:R-:W-:Y:S01]  /*07a0*/  IMAD.X R9, RZ, RZ, R9, P0 ;  /* 0x000000ffff097224 */ /* 0x000fe200000e0609 */
[----:B------:R-:W-:Y:S01]  /*07b0*/  SHF.R.S32.HI R21, RZ, 0x1f, R6 ;  /* 0x0000001fff157819 */ /* 0x000fe20000011406 */
[----:B------:R-:W-:Y:S02]  /*07c0*/  IMAD.MOV.U32 R5, RZ, RZ, RZ ;  /* 0x000000ffff057224 */ /* 0x000fe400078e00ff */
[----:B------:R-:W-:Y:S02]  /*07d0*/  IMAD R2, R9, R6, RZ ;  /* 0x0000000609027224 */ /* 0x000fe400078e02ff */
[-C--:B------:R-:W-:Y:S01]  /*07e0*/  IMAD.WIDE.U32 R4, R6, R7.reuse, R4 ;  /* 0x0000000706047225 */ /* 0x080fe200078e0004 */
[----:B------:R-:W2:Y:S03]  /*07f0*/  LDC.64 R16, c[0x3][0x10] ;  /* 0x00c00400ff107b82 */ /* 0x000ea60000000a00 */
[----:B------:R-:W-:-:S02]  /*0800*/  IMAD R21, R21, R7, R2 ;  /* 0x0000000715157224 */ /* 0x000fc400078e0202 */
[----:B------:R-:W-:Y:S02]  /*0810*/  IMAD.SHL.U32 R20, R4, 0x8, RZ ;  /* 0x0000000804147824 */ /* 0x000fe400078e00ff */
[----:B------:R-:W-:Y:S01]  /*0820*/  IMAD.IADD R21, R5, 0x1, R21 ;  /* 0x0000000105157824 */ /* 0x000fe200078e0215 */
[----:B------:R-:W1:Y:S02]  /*0830*/  LDC.64 R6, c[0x3][0x28] ;  /* 0x00c00a00ff067b82 */ /* 0x000e640000000a00 */
[----:B0-----:R-:W-:Y:S02]  /*0840*/  IADD3 R14, P0, PT, R20, UR4, RZ ;  /* 0x00000004140e7c10 */ /* 0x001fe4000ff1e0ff */
[----:B------:R-:W-:-:S04]  /*0850*/  SHF.L.U64.HI R21, R4, 0x3, R21 ;  /* 0x0000000304157819 */ /* 0x000fc80000010215 */
[----:B------:R-:W-:Y:S01]  /*0860*/  IADD3.X R15, PT, PT, R21, UR5, RZ, P0, !PT ;  /* 0x00000005150f7c10 */ /* 0x000fe200087fe4ff */
[----:B------:R-:W0:Y:S04]  /*0870*/  LDC.64 R12, c[0x3][0x18] ;  /* 0x00c00600ff0c7b82 */ /* 0x000e280000000a00 */
[----:B------:R-:W3:Y:S01]  /*0880*/  LDG.E.64 R4, desc[UR6][R14.64+0x8] ;  /* 0x000008060e047981 */ /* 0x000ee2000c1e1b00 */
[----:B------:R-:W-:Y:S01]  /*0890*/  IMAD.MOV.U32 R8, RZ, RZ, 0x1 ;  /* 0x00000001ff087424 */ /* 0x000fe200078e00ff */
[----:B------:R-:W-:Y:S01]  /*08a0*/  UMOV UR4, 0x400 ;  /* 0x0000040000047882 */ /* 0x000fe20000000000 */
[----:B------:R-:W-:Y:S01]  /*08b0*/  IMAD R0, R3, 0x12, R0 ;  /* 0x0000001203007824 */ /* 0x000fe200078e0200 */
[----:B------:R-:W4:Y:S01]  /*08c0*/  S2UR UR5, SR_CgaCtaId ;  /* 0x00000000000579c3 */ /* 0x000f220000008800 */
[----:B-1----:R-:W-:-:S06]  /*08d0*/  DMUL R18, R18, R6 ;  /* 0x0000000612127228 */ /* 0x002fcc0000000000 */
[----:B------:R-:W1:Y:S01]  /*08e0*/  MUFU.RCP64H R9, R19 ;  /* 0x0000001300097308 */ /* 0x000e620000001800 */
[----:B----4-:R-:W-:Y:S01]  /*08f0*/  ULEA UR4, UR5, UR4, 0x18 ;  /* 0x0000000405047291 */ /* 0x010fe2000f8ec0ff */
[----:B-1----:R-:W-:-:S05]  /*0900*/  DFMA R6, -R18, R8, 1 ;  /* 0x3ff000001206742b */ /* 0x002fca0000000108 */
[----:B------:R-:W-:-:S03]  /*0910*/  LEA R0, R0, UR4, 0x3 ;  /* 0x0000000400007c11 */ /* 0x000fc6000f8e18ff */
[----:B------:R-:W-:Y:S02]  /*0920*/  DFMA R10, R6, R6, R6 ;  /* 0x00000006060a722b */ /* 0x000fe40000000006 */
[----:B--2---:R-:W-:-:S06]  /*0930*/  DMUL R6, R16, R16 ;  /* 0x0000001010067228 */ /* 0x004fcc0000000000 */
[----:B------:R-:W-:Y:S02]  /*0940*/  DFMA R10, R8, R10, R8 ;  /* 0x0000000a080a722b */ /* 0x000fe40000000008 */
[----:B0-----:R-:W-:Y:S02]  /*0950*/  DMUL R2, R6, R12 ;  /* 0x0000000c06027228 */ /* 0x001fe40000000000 */
[----:B------:R-:W0:Y:S04]  /*0960*/  LDS.64 R6, [R0+0x98] ;  /* 0x0000980000067984 */ /* 0x000e280000000a00 */
[----:B------:R-:W-:Y:S02]  /*0970*/  DFMA R8, -R18, R10, 1 ;  /* 0x3ff000001208742b */ /* 0x000fe4000000010a */
[----:B------:R-:W-:-:S06]  /*0980*/  DMUL R12, R2, R12 ;  /* 0x0000000c020c7228 */ /* 0x000fcc0000000000 */
[----:B------:R-:W-:-:S04]  /*0990*/  DFMA R8, R10, R8, R10 ;  /* 0x000000080a08722b */ /* 0x000fc8000000000a */
[----:B------:R-:W-:-:S04]  /*09a0*/  FSETP.GEU.AND P1, PT, |R13|, 6.5827683646048100446e-37, PT ;  /* 0x036000000d00780b */ /* 0x000fc80003f2e200 */
[----:B------:R-:W-:-:S08]  /*09b0*/  DMUL R2, R12, R8 ;  /* 0x000000080c027228 */ /* 0x000fd00000000000 */
[----:B------:R-:W-:-:S08]  /*09c0*/  DFMA R10, -R18, R2, R12 ;  /* 0x00000002120a722b */ /* 0x000fd0000000010c */
[----:B------:R-:W-:Y:S02]  /*09d0*/  DFMA R2, R8, R10, R2 ;  /* 0x0000000a0802722b */ /* 0x000fe40000000002 */
[----:B0-----:R-:W-:-:S08]  /*09e0*/  DADD R8, R6, R6 ;  /* 0x0000000006087229 */ /* 0x001fd00000000006 */
[----:B------:R-:W-:-:S05]  /*09f0*/  FFMA R10, RZ, R19, R3 ;  /* 0x00000013ff0a7223 */ /* 0x000fca0000000003 */
[----:B------:R-:W-:Y:S01]  /*0a00*/  FSETP.GT.AND P0, PT, |R10|, 1.469367938527859385e-39, PT ;  /* 0x001000000a00780b */ /* 0x000fe20003f04200 */
[----:B---3--:R-:W-:-:S12]  /*0a10*/  DADD R4, -R4, R8 ;  /* 0x0000000004047229 */ /* 0x008fd80000000108 */
[----:B------:R-:W-:Y:S05]  /*0a20*/  @P0 BRA P1, `(.L_x_4) ;  /* 0x0000000000080947 */ /* 0x000fea0000800000 */
[----:B------:R-:W-:-:S07]  /*0a30*/  MOV R22, 0xa50 ;  /* 0x00000a5000167802 */ /* 0x000fce0000000f00 */
[----:B------:R-:W-:Y:S05]  /*0a40*/  CALL.REL.NOINC `($__internal_0_$__cuda_sm20_div_rn_f64_full) ;  /* 0x0000000000407944 */ /* 0x000fea0003c00000 */
.L_x_4:
[----:B------:R-:W-:Y:S01]  /*0a50*/  LDS.64 R8, [R0+0x8] ;  /* 0x0000080000087984 */ /* 0x000fe20000000a00 */
[----:B------:R-:W0:Y:S03]  /*0a60*/  LDCU.64 UR4, c[0x0][0x390] ;  /* 0x00007200ff0477ac */ /* 0x000e260008000a00 */
[----:B------:R-:W1:Y:S04]  /*0a70*/  LDS.64 R10, [R0+0x128] ;  /* 0x00012800000a7984 */ /* 0x000e680000000a00 */
[----:B------:R-:W2:Y:S04]  /*0a80*/  LDS.64 R12, [R0+0x90] ;  /* 0x00009000000c7984 */ /* 0x000ea80000000a00 */
[----:B------:R-:W3:Y:S01]  /*0a90*/  LDS.64 R14, [R0+0xa0] ;  /* 0x0000a000000e7984 */ /* 0x000ee20000000a00 */
[----:B0-----:R-:W-:-:S04]  /*0aa0*/  IADD3 R20, P0, PT, R20, UR4, RZ ;  /* 0x0000000414147c10 */ /* 0x001fc8000ff1e0ff */
[----:B------:R-:W-:Y:S01]  /*0ab0*/  IADD3.X R21, PT, PT, R21, UR5, RZ, P0, !PT ;  /* 0x0000000515157c10 */ /* 0x000fe200087fe4ff */
[----:B-1----:R-:W-:-:S08]  /*0ac0*/  DADD R8, R8, R10 ;  /* 0x0000000008087229 */ /* 0x002fd0000000000a */
[----:B--2---:R-:W-:-:S08]  /*0ad0*/  DADD R8, R8, R12 ;  /* 0x0000000008087229 */ /* 0x004fd0000000000c */
[----:B---3--:R-:W-:-:S08]  /*0ae0*/  DADD R8, R8, R14 ;  /* 0x0000000008087229 */ /* 0x008fd0000000000e */
[----:B------:R-:W-:-:S08]  /*0af0*/  DFMA R8, R6, -4, R8 ;  /* 0xc01000000608782b */ /* 0x000fd00000000008 */
[----:B------:R-:W-:-:S07]  /*0b00*/  DFMA R4, R8, R2, R4 ;  /* 0x000000020804722b */ /* 0x000fce0000000004 */
[----:B------:R1:W-:Y:S04]  /*0b10*/  STG.E.64 desc[UR6][R20.64+0x8], R4 ;  /* 0x0000080414007986 */ /* 0x0003e8000c101b06 */
.L_x_3:
[----:B------:R-:W-:Y:S05]  /*0b20*/  BSYNC.RECONVERGENT B0 ;  /* 0x0000000000007941 */ /* 0x000fea0003800200 */
.L_x_2:
[----:B------:R-:W-:Y:S06]  /*0b30*/  BAR.SYNC.DEFER_BLOCKING 0x0 ;  /* 0x0000000000007b1d */ /* 0x000fec0000010000 */
[----:B------:R-:W-:Y:S05]  /*0b40*/  EXIT ;  /* 0x000000000000794d */ /* 0x000fea0003800000 */
        .weak           $__internal_0_$__cuda_sm20_div_rn_f64_full
        .type           $__internal_0_$__cuda_sm20_div_rn_f64_full,@function
        .size           $__internal_0_$__cuda_sm20_div_rn_f64_full,(.L_x_11 - $__internal_0_$__cuda_sm20_div_rn_f64_full)
$__internal_0_$__cuda_sm20_div_rn_f64_full:
[C---:B------:R-:W-:Y:S01]  /*0b50*/  FSETP.GEU.AND P0, PT, |R19|.reuse, 1.469367938527859385e-39, PT ;  /* 0x001000001300780b */ /* 0x040fe20003f0e200 */
[--C-:B------:R-:W-:Y:S01]  /*0b60*/  IMAD.MOV.U32 R8, RZ, RZ, R18.reuse ;  /* 0x000000ffff087224 */ /* 0x100fe200078e0012 */
[C---:B------:R-:W-:Y:S01]  /*0b70*/  LOP3.LUT R10, R19.reuse, 0x800fffff, RZ, 0xc0, !PT ;  /* 0x800fffff130a7812 */ /* 0x040fe200078ec0ff */
[----:B------:R-:W-:Y:S02]  /*0b80*/  IMAD.MOV.U32 R9, RZ, RZ, R19 ;  /* 0x000000ffff097224 */ /* 0x000fe400078e0013 */
[----:B------:R-:W-:Y:S01]  /*0b90*/  IMAD.MOV.U32 R14, RZ, RZ, 0x1 ;  /* 0x00000001ff0e7424 */ /* 0x000fe200078e00ff */
[----:B------:R-:W-:Y:S01]  /*0ba0*/  LOP3.LUT R11, R10, 0x3ff00000, RZ, 0xfc, !PT ;  /* 0x3ff000000a0b7812 */ /* 0x000fe200078efcff */
[----:B------:R-:W-:Y:S01]  /*0bb0*/  IMAD.MOV.U32 R10, RZ, RZ, R18 ;  /* 0x000000ffff0a7224 */ /* 0x000fe200078e0012 */
[----:B------:R-:W-:Y:S01]  /*0bc0*/  LOP3.LUT R18, R19, 0x7ff00000, RZ, 0xc0, !PT ;  /* 0x7ff0000013127812 */ /* 0x000fe200078ec0ff */
[----:B------:R-:W-:-:S04]  /*0bd0*/  IMAD.MOV.U32 R24, RZ, RZ, 0x1ca00000 ;  /* 0x1ca00000ff187424 */ /* 0x000fc800078e00ff */
[----:B------:R-:W-:-:S06]  /*0be0*/  @!P0 DMUL R10, R8, 8.98846567431157953865e+307 ;  /* 0x7fe00000080a8828 */ /* 0x000fcc0000000000 */
[----:B------:R-:W0:Y:S02]  /*0bf0*/  MUFU.RCP64H R15, R11 ;  /* 0x0000000b000f7308 */ /* 0x000e240000001800 */
[----:B0-----:R-:W-:-:S08]  /*0c00*/  DFMA R2, R14, -R10, 1 ;  /* 0x3ff000000e02742b */ /* 0x001fd0000000080a */
[----:B------:R-:W-:-:S08]  /*0c10*/  DFMA R2, R2, R2, R2 ;  /* 0x000000020202722b */ /* 0x000fd00000000002 */
[----:B------:R-:W-:Y:S01]  /*0c20*/  DFMA R14, R14, R2, R14 ;  /* 0x000000020e0e722b */ /* 0x000fe2000000000e */
[----:B------:R-:W-:Y:S02]  /*0c30*/  IMAD.MOV.U32 R3, RZ, RZ, R13 ;  /* 0x000000ffff037224 */ /* 0x000fe400078e000d */
[----:B------:R-:W-:-:S03]  /*0c40*/  IMAD.MOV.U32 R2, RZ, RZ, R12 ;  /* 0x000000ffff027224 */ /* 0x000fc600078e000c */
[----:B------:R-:W-:Y:S02]  /*0c50*/  LOP3.LUT R23, R3, 0x7ff00000, RZ, 0xc0, !PT ;  /* 0x7ff0000003177812 */ /* 0x000fe400078ec0ff */
[----:B------:R-:W-:Y:S01]  /*0c60*/  DFMA R16, R14, -R10, 1 ;  /* 0x3ff000000e10742b */ /* 0x000fe2000000080a */
[----:B------:R-:W-:Y:S01]  /*0c70*/  IMAD.MOV.U32 R12, RZ, RZ, R2 ;  /* 0x000000ffff0c7224 */ /* 0x000fe200078e0002 */
[----:B------:R-:W-:Y:S01]  /*0c80*/  ISETP.GE.U32.AND P1, PT, R23, R18, PT ;  /* 0x000000121700720c */ /* 0x000fe20003f26070 */
[----:B------:R-:W-:-:S03]  /*0c90*/  IMAD.MOV.U32 R26, RZ, RZ, R23 ;  /* 0x000000ffff1a7224 */ /* 0x000fc600078e0017 */
[----:B------:R-:W-:Y:S02]  /*0ca0*/  SEL R13, R24, 0x63400000, !P1 ;  /* 0x63400000180d7807 */ /* 0x000fe40004800000 */
[----:B------:R-:W-:Y:S01]  /*0cb0*/  DFMA R14, R14, R16, R14 ;  /* 0x000000100e0e722b */ /* 0x000fe2000000000e */
[----:B------:R-:W-:Y:S02]  /*0cc0*/  FSETP.GEU.AND P1, PT, |R3|, 1.469367938527859385e-39, PT ;  /* 0x001000000300780b */ /* 0x000fe40003f2e200 */
[----:B------:R-:W-:-:S11]  /*0cd0*/  LOP3.LUT R13, R13, 0x800fffff, R3, 0xf8, !PT ;  /* 0x800fffff0d0d7812 */ /* 0x000fd600078ef803 */
[----:B------:R-:W-:Y:S05]  /*0ce0*/  @P1 BRA `(.L_x_5) ;  /* 0x0000000000201947 */ /* 0x000fea0003800000 */
[----:B------:R-:W-:-:S04]  /*0cf0*/  LOP3.LUT R16, R9, 0x7ff00000, RZ, 0xc0, !PT ;  /* 0x7ff0000009107812 */ /* 0x000fc800078ec0ff */
[----:B------:R-:W-:Y:S01]  /*0d00*/  ISETP.GE.U32.AND P1, PT, R23, R16, PT ;  /* 0x000000101700720c */ /* 0x000fe20003f26070 */
[----:B------:R-:W-:-:S03]  /*0d10*/  IMAD.MOV.U32 R16, RZ, RZ, RZ ;  /* 0x000000ffff107224 */ /* 0x000fc600078e00ff */
[----:B------:R-:W-:-:S04]  /*0d20*/  SEL R17, R24, 0x63400000, !P1 ;  /* 0x6340000018117807 */ /* 0x000fc80004800000 */
[----:B------:R-:W-:-:S04]  /*0d30*/  LOP3.LUT R17, R17, 0x80000000, R3, 0xf8, !PT ;  /* 0x8000000011117812 */ /* 0x000fc800078ef803 */
[----:B------:R-:W-:-:S06]  /*0d40*/  LOP3.LUT R17, R17, 0x100000, RZ, 0xfc, !PT ;  /* 0x0010000011117812 */ /* 0x000fcc00078efcff */
[----:B------:R-:W-:-:S10]  /*0d50*/  DFMA R12, R12, 2, -R16 ;  /* 0x400000000c0c782b */ /* 0x000fd40000000810 */
[----:B------:R-:W-:-:S07]  /*0d60*/  LOP3.LUT R26, R13, 0x7ff00000, RZ, 0xc0, !PT ;  /* 0x7ff000000d1a7812 */ /* 0x000fce00078ec0ff */
.L_x_5:
[----:B------:R-:W-:Y:S01]  /*0d70*/  IMAD.MOV.U32 R25, RZ, RZ, R18 ;  /* 0x000000ffff197224 */ /* 0x000fe200078e0012 */
[----:B------:R-:W-:Y:S01]  /*0d80*/  @!P0 LOP3.LUT R25, R11, 0x7ff00000, RZ, 0xc0, !PT ;  /* 0x7ff000000b198812 */ /* 0x000fe200078ec0ff */
[----:B------:R-:W-:Y:S01]  /*0d90*/  VIADD R18, R26, 0xffffffff ;  /* 0xffffffff1a127836 */ /* 0x000fe20000000000 */
[----:B------:R-:W-:-:S03]  /*0da0*/  DMUL R16, R14, R12 ;  /* 0x0000000c0e107228 */ /* 0x000fc60000000000 */
[----:B------:R-:W-:Y:S01]  /*0db0*/  VIADD R27, R25, 0xffffffff ;  /* 0xffffffff191b7836 */ /* 0x000fe20000000000 */
[----:B------:R-:W-:-:S04]  /*0dc0*/  ISETP.GT.U32.AND P0, PT, R18, 0x7feffffe, PT ;  /* 0x7feffffe1200780c */ /* 0x000fc80003f04070 */
[----:B------:R-:W-:Y:S01]  /*0dd0*/  ISETP.GT.U32.OR P0, PT, R27, 0x7feffffe, P0 ;  /* 0x7feffffe1b00780c */ /* 0x000fe20000704470 */
[----:B------:R-:W-:-:S08]  /*0de0*/  DFMA R18, R16, -R10, R12 ;  /* 0x8000000a1012722b */ /* 0x000fd0000000000c */
[----:B------:R-:W-:-:S04]  /*0df0*/  DFMA R18, R14, R18, R16 ;  /* 0x000000120e12722b */ /* 0x000fc80000000010 */
[----:B------:R-:W-:Y:S07]  /*0e00*/  @P0 BRA `(.L_x_6) ;  /* 0x00000000006c0947 */ /* 0x000fee0003800000 */
[----:B------:R-:W-:Y:S01]  /*0e10*/  LOP3.LUT R14, R9, 0x7ff00000, RZ, 0xc0, !PT ;  /* 0x7ff00000090e7812 */ /* 0x000fe200078ec0ff */
[----:B------:R-:W-:-:S03]  /*0e20*/  IMAD.MOV.U32 R16, RZ, RZ, RZ ;  /* 0x000000ffff107224 */ /* 0x000fc600078e00ff */
[CC--:B------:R-:W-:Y:S02]  /*0e30*/  VIADDMNMX R2, R23.reuse, -R14.reuse, 0xb9600000, !PT ;  /* 0xb960000017027446 */ /* 0x0c0fe4000780090e */
[----:B------:R-:W-:Y:S02]  /*0e40*/  ISETP.GE.U32.AND P0, PT, R23, R14, PT ;  /* 0x0000000e1700720c */ /* 0x000fe40003f06070 */
[----:B------:R-:W-:Y:S02]  /*0e50*/  VIMNMX R2, PT, PT, R2, 0x46a00000, PT ;  /* 0x46a0000002027848 */ /* 0x000fe40003fe0100 */
[----:B------:R-:W-:-:S05]  /*0e60*/  SEL R3, R24, 0x63400000, !P0 ;  /* 0x6340000018037807 */ /* 0x000fca0004000000 */
[----:B------:R-:W-:-:S04]  /*0e70*/  IMAD.IADD R2, R2, 0x1, -R3 ;  /* 0x0000000102027824 */ /* 0x000fc800078e0a03 */
[----:B------:R-:W-:-:S06]  /*0e80*/  VIADD R17, R2, 0x7fe00000 ;  /* 0x7fe0000002117836 */ /* 0x000fcc0000000000 */
[----:B------:R-:W-:-:S10]  /*0e90*/  DMUL R14, R18, R16 ;  /* 0x00000010120e7228 */ /* 0x000fd40000000000 */
[----:B------:R-:W-:-:S13]  /*0ea0*/  FSETP.GTU.AND P0, PT, |R15|, 1.469367938527859385e-39, PT ;  /* 0x001000000f00780b */ /* 0x000fda0003f0c200 */
[----:B------:R-:W-:Y:S05]  /*0eb0*/  @P0 BRA `(.L_x_7) ;  /* 0x0000000000940947 */ /* 0x000fea0003800000 */
[----:B------:R-:W-:Y:S01]  /*0ec0*/  DFMA R10, R18, -R10, R12 ;  /* 0x8000000a120a722b */ /* 0x000fe2000000000c */
[----:B------:R-:W-:-:S09]  /*0ed0*/  IMAD.MOV.U32 R16, RZ, RZ, RZ ;  /* 0x000000ffff107224 */ /* 0x000fd200078e00ff */
[C---:B------:R-:W-:Y:S02]  /*0ee0*/  FSETP.NEU.AND P0, PT, R11.reuse, RZ, PT ;  /* 0x000000ff0b00720b */ /* 0x040fe40003f0d000 */
[----:B------:R-:W-:-:S04]  /*0ef0*/  LOP3.LUT R3, R11, 0x80000000, R9, 0x48, !PT ;  /* 0x800000000b037812 */ /* 0x000fc800078e4809 */
[----:B------:R-:W-:-:S07]  /*0f00*/  LOP3.LUT R17, R3, R17, RZ, 0xfc, !PT ;  /* 0x0000001103117212 */ /* 0x000fce00078efcff */
[----:B------:R-:W-:Y:S05]  /*0f10*/  @!P0 BRA `(.L_x_7) ;  /* 0x00000000007c8947 */ /* 0x000fea0003800000 */
[----:B------:R-:W-:Y:S01]  /*0f20*/  IMAD.MOV R9, RZ, RZ, -R2 ;  /* 0x000000ffff097224 */ /* 0x000fe200078e0a02 */
[----:B------:R-:W-:Y:S01]  /*0f30*/  DMUL.RP R16, R18, R16 ;  /* 0x0000001012107228 */ /* 0x000fe20000008000 */
[----:B------:R-:W-:-:S06]  /*0f40*/  IMAD.MOV.U32 R8, RZ, RZ, RZ ;  /* 0x000000ffff087224 */ /* 0x000fcc00078e00ff */
[----:B------:R-:W-:-:S03]  /*0f50*/  DFMA R8, R14, -R8, R18 ;  /* 0x800000080e08722b */ /* 0x000fc60000000012 */
[----:B------:R-:W-:-:S03]  /*0f60*/  LOP3.LUT R3, R17, R3, RZ, 0x3c, !PT ;  /* 0x0000000311037212 */ /* 0x000fc600078e3cff */
[----:B------:R-:W-:-:S04]  /*0f70*/  IADD3 R8, PT, PT, -R2, -0x43300000, RZ ;  /* 0xbcd0000002087810 */ /* 0x000fc80007ffe1ff */
[----:B------:R-:W-:-:S04]  /*0f80*/  FSETP.NEU.AND P0, PT, |R9|, R8, PT ;  /* 0x000000080900720b */ /* 0x000fc80003f0d200 */
[----:B------:R-:W-:Y:S02]  /*0f90*/  FSEL R14, R16, R14, !P0 ;  /* 0x0000000e100e7208 */ /* 0x000fe40004000000 */
[----:B------:R-:W-:Y:S01]  /*0fa0*/  FSEL R15, R3, R15, !P0 ;  /* 0x0000000f030f7208 */ /* 0x000fe20004000000 */
[----:B------:R-:W-:Y:S06]  /*0fb0*/  BRA `(.L_x_7) ;  /* 0x0000000000547947 */ /* 0x000fec0003800000 */
.L_x_6:
[----:B------:R-:W-:-:S14]  /*0fc0*/  DSETP.NAN.AND P0, PT, R2, R2, PT ;  /* 0x000000020200722a */ /* 0x000fdc0003f08000 */
[----:B------:R-:W-:Y:S05]  /*0fd0*/  @P0 BRA `(.L_x_8) ;  /* 0x0000000000440947 */ /* 0x000fea0003800000 */
[----:B------:R-:W-:-:S14]  /*0fe0*/  DSETP.NAN.AND P0, PT, R8, R8, PT ;  /* 0x000000080800722a */ /* 0x000fdc0003f08000 */
[----:B------:R-:W-:Y:S05]  /*0ff0*/  @P0 BRA `(.L_x_9) ;  /* 0x0000000000300947 */ /* 0x000fea0003800000 */
[----:B------:R-:W-:Y:S01]  /*1000*/  ISETP.NE.AND P0, PT, R26, R25, PT ;  /* 0x000000191a00720c */ /* 0x000fe20003f05270 */
[----:B------:R-:W-:Y:S02]  /*1010*/  IMAD.MOV.U32 R14, RZ, RZ, 0x0 ;  /* 0x00000000ff0e7424 */ /* 0x000fe400078e00ff */
[----:B------:R-:W-:-:S10]  /*1020*/  IMAD.MOV.U32 R15, RZ, RZ, -0x80000 ;  /* 0xfff80000ff0f7424 */ /* 0x000fd400078e00ff */
[----:B------:R-:W-:Y:S05]  /*1030*/  @!P0 BRA `(.L_x_7) ;  /* 0x0000000000348947 */ /* 0x000fea0003800000 */
[----:B------:R-:W-:Y:S02]  /*1040*/  ISETP.NE.AND P0, PT, R26, 0x7ff00000, PT ;  /* 0x7ff000001a00780c */ /* 0x000fe40003f05270 */
[----:B------:R-:W-:Y:S02]  /*1050*/  LOP3.LUT R15, R3, 0x80000000, R9, 0x48, !PT ;  /* 0x80000000030f7812 */ /* 0x000fe400078e4809 */
[----:B------:R-:W-:-:S13]  /*1060*/  ISETP.EQ.OR P0, PT, R25, RZ, !P0 ;  /* 0x000000ff1900720c */ /* 0x000fda0004702670 */
[----:B------:R-:W-:Y:S01]  /*1070*/  @P0 LOP3.LUT R2, R15, 0x7ff00000, RZ, 0xfc, !PT ;  /* 0x7ff000000f020812 */ /* 0x000fe200078efcff */
[----:B------:R-:W-:Y:S02]  /*1080*/  @!P0 IMAD.MOV.U32 R14, RZ, RZ, RZ ;  /* 0x000000ffff0e8224 */ /* 0x000fe400078e00ff */
[----:B------:R-:W-:Y:S02]  /*1090*/  @P0 IMAD.MOV.U32 R14, RZ, RZ, RZ ;  /* 0x000000ffff0e0224 */ /* 0x000fe400078e00ff */
[----:B------:R-:W-:Y:S01]  /*10a0*/  @P0 IMAD.MOV.U32 R15, RZ, RZ, R2 ;  /* 0x000000ffff0f0224 */ /* 0x000fe200078e0002 */
[----:B------:R-:W-:Y:S06]  /*10b0*/  BRA `(.L_x_7) ;  /* 0x0000000000147947 */ /* 0x000fec0003800000 */
.L_x_9:
[----:B------:R-:W-:Y:S01]  /*10c0*/  LOP3.LUT R15, R9, 0x80000, RZ, 0xfc, !PT ;  /* 0x00080000090f7812 */ /* 0x000fe200078efcff */
[----:B------:R-:W-:Y:S01]  /*10d0*/  IMAD.MOV.U32 R14, RZ, RZ, R8 ;  /* 0x000000ffff0e7224 */ /* 0x000fe200078e0008 */
[----:B------:R-:W-:Y:S06]  /*10e0*/  BRA `(.L_x_7) ;  /* 0x0000000000087947 */ /* 0x000fec0003800000 */
.L_x_8:
[----:B------:R-:W-:Y:S01]  /*10f0*/  LOP3.LUT R15, R3, 0x80000, RZ, 0xfc, !PT ;  /* 0x00080000030f7812 */ /* 0x000fe200078efcff */
[----:B------:R-:W-:-:S07]  /*1100*/  IMAD.MOV.U32 R14, RZ, RZ, R2 ;  /* 0x000000ffff0e7224 */ /* 0x000fce00078e0002 */
.L_x_7:
[----:B------:R-:W-:Y:S02]  /*1110*/  IMAD.MOV.U32 R23, RZ, RZ, 0x0 ;  /* 0x00000000ff177424 */ /* 0x000fe400078e00ff */
[----:B------:R-:W-:Y:S02]  /*1120*/  IMAD.MOV.U32 R2, RZ, RZ, R14 ;  /* 0x000000ffff027224 */ /* 0x000fe400078e000e */
[----:B------:R-:W-:Y:S01]  /*1130*/  IMAD.MOV.U32 R3, RZ, RZ, R15 ;  /* 0x000000ffff037224 */ /* 0x000fe200078e000f */
[----:B------:R-:W-:Y:S06]  /*1140*/  RET.REL.NODEC R22 `(_Z16time_step_kernelPdS_S_) ;  /* 0xffffffec16ac7950 */ /* 0x000fec0003c3ffff */
.L_x_10:
[----:B------:R-:W-:-:S00]  /*1150*/  BRA `(.L_x_10) ;  /* 0xfffffffc00fc7947 */ /* 0x000fc0000383ffff */
[----:B------:R-:W-:-:S00]  /*1160*/  NOP ;  /* 0x0000000000007918 */ /* 0x000fc00000000000 */
        /* <DEDUP_REMOVED lines=9> */
.L_x_11:


//--------------------- .nv.shared._Z16time_step_kernelPdS_S_ --------------------------
	.section	.nv.shared._Z16time_step_kernelPdS_S_,"aw",@nobits
	.sectionflags	@""
	.align	8
.nv.shared._Z16time_step_kernelPdS_S_:
	.zero		3616


//--------------------- .nv.shared.reserved.0     --------------------------
	.section	.nv.shared.reserved.0,"aw",@nobits
	.weak		__nv_reservedSMEM_offset_0_alias
	.size		__nv_reservedSMEM_offset_0_alias, 0, 64
	.other		__nv_reservedSMEM_offset_0_alias,@"STO_CUDA_RESERVED_SHARED STV_DEFAULT"
__nv_reservedSMEM_offset_0_alias:
	.zero		0
	.zero		64


//--------------------- .nv.constant0._Z16time_step_kernelPdS_S_ --------------------------
	.section	.nv.constant0._Z16time_step_kernelPdS_S_,"a",@progbits
	.sectionflags	@""
	.align	4
.nv.constant0._Z16time_step_kernelPdS_S_:
	.zero		920


//--------------------- SYMBOLS --------------------------

	.type		.nv.reservedSmem.offset0,@object
	.size		.nv.reservedSmem.offset0,0x4
	.type		.nv.reservedSmem.cap,@object
	.size		.nv.reservedSmem.cap,0x4
